//
// Generated by NVIDIA NVVM Compiler
//
// Compiler Build ID: CL-36424714
// Cuda compilation tools, release 13.0, V13.0.88
// Based on NVVM 20.0.0
//

.version 9.0
.target sm_100
.address_size 64

	// .globl	_Z14reduction_cudaPfPKf

.visible .entry _Z14reduction_cudaPfPKf(
	.param .u64 .ptr .align 1 _Z14reduction_cudaPfPKf_param_0,
	.param .u64 .ptr .align 1 _Z14reduction_cudaPfPKf_param_1
)
{
	.reg .pred 	%p<2>;
	.reg .b32 	%r<6>;
	.reg .b32 	%f<10>;
	.reg .b64 	%rd<9>;

	ld.param.u64 	%rd1, [_Z14reduction_cudaPfPKf_param_0];
	ld.param.u64 	%rd2, [_Z14reduction_cudaPfPKf_param_1];
	mov.u32 	%r2, %tid.x;
	mov.u32 	%r3, %ntid.x;
	mov.u32 	%r4, %ctaid.x;
	mad.lo.s32 	%r1, %r3, %r4, %r2;
	setp.gt.s32 	%p1, %r1, 2;
	@%p1 bra 	$L__BB0_2;
	cvta.to.global.u64 	%rd3, %rd2;
	cvta.to.global.u64 	%rd4, %rd1;
	mul.wide.s32 	%rd5, %r1, 4;
	add.s64 	%rd6, %rd4, %rd5;
	ld.global.f32 	%f1, [%rd6];
	shl.b32 	%r5, %r1, 2;
	mul.wide.s32 	%rd7, %r5, 4;
	add.s64 	%rd8, %rd3, %rd7;
	ld.global.f32 	%f2, [%rd8];
	add.f32 	%f3, %f1, %f2;
	st.global.f32 	[%rd6], %f3;
	ld.global.f32 	%f4, [%rd8+4];
	add.f32 	%f5, %f3, %f4;
	st.global.f32 	[%rd6], %f5;
	ld.global.f32 	%f6, [%rd8+8];
	add.f32 	%f7, %f5, %f6;
	st.global.f32 	[%rd6], %f7;
	ld.global.f32 	%f8, [%rd8+12];
	add.f32 	%f9, %f7, %f8;
	st.global.f32 	[%rd6], %f9;
$L__BB0_2:
	ret;

}


// ===== COMPILED SASS (sm_100) =====

	.target	sm_100

	.elftype	@"ET_EXEC"


//--------------------- .note.nv.tkinfo           --------------------------
	.section	.note.nv.tkinfo,"",@"SHT_NOTE"
	.sectionflags	@"SHF_NOTE_NV_TKINFO"
	.tkinfo
        /*0018*/ 	.word	0x00000002
        /*0030*/ 	.string	""
        /*0030*/ 	.string	"ptxas"
        /*0030*/ 	.string	"Cuda compilation tools, release 13.0, V13.0.88"
        /*0030*/ 	.string	"Build cuda_13.0.r13.0/compiler.36424714_0"
        /*0030*/ 	.string	"-arch sm_100 -m 64 "



//--------------------- .note.nv.cuinfo           --------------------------
	.section	.note.nv.cuinfo,"",@"SHT_NOTE"
	.sectionflags	@"SHF_NOTE_NV_CUINFO"
        /*0018*/ 	.short	0x0002
        /*001a*/ 	.short	0x0064
        /*001c*/ 	.short	0x0082
	.zero		2


//--------------------- .nv.info                  --------------------------
	.section	.nv.info,"",@"SHT_CUDA_INFO"
	.align	4


	//----- nvinfo : EIATTR_REGCOUNT
	.align		4
        /*0000*/ 	.byte	0x04, 0x2f
        /*0002*/ 	.short	(.L_1 - .L_0)
	.align		4
.L_0:
        /*0004*/ 	.word	index@(_Z14reduction_cudaPfPKf)
        /*0008*/ 	.word	0x00000010


	//----- nvinfo : EIATTR_FRAME_SIZE
	.align		4
.L_1:
        /*000c*/ 	.byte	0x04, 0x11
        /*000e*/ 	.short	(.L_3 - .L_2)
	.align		4
.L_2:
        /*0010*/ 	.word	index@(_Z14reduction_cudaPfPKf)
        /*0014*/ 	.word	0x00000000


	//----- nvinfo : EIATTR_MIN_STACK_SIZE
	.align		4
.L_3:
        /*0018*/ 	.byte	0x04, 0x12
        /*001a*/ 	.short	(.L_5 - .L_4)
	.align		4
.L_4:
        /*001c*/ 	.word	index@(_Z14reduction_cudaPfPKf)
        /*0020*/ 	.word	0x00000000
.L_5:


//--------------------- .nv.compat                --------------------------
	.section	.nv.compat,"",@"SHT_CUDA_COMPAT_INFO"
	.align	4
        /*0000*/ 	.byte	0x02, 0x09, 0x00, 0x00, 0x02, 0x02, 0x01, 0x00, 0x02, 0x05, 0x05, 0x00, 0x03, 0x07, 0x01, 0x01
        /*0010*/ 	.byte	0x02, 0x03, 0x00, 0x00, 0x02, 0x06, 0x01, 0x00, 0x04, 0x0b, 0x08, 0x00, 0x09, 0x00, 0x00, 0x00
        /*0020*/ 	.byte	0x00, 0x00, 0x00, 0x00


//--------------------- .nv.info._Z14reduction_cudaPfPKf --------------------------
	.section	.nv.info._Z14reduction_cudaPfPKf,"",@"SHT_CUDA_INFO"
	.sectionflags	@""
	.align	4


	//----- nvinfo : EIATTR_CUDA_API_VERSION
	.align		4
        /*0000*/ 	.byte	0x04, 0x37
        /*0002*/ 	.short	(.L_7 - .L_6)
.L_6:
        /*0004*/ 	.word	0x00000082


	//----- nvinfo : EIATTR_KPARAM_INFO
	.align		4
.L_7:
        /*0008*/ 	.byte	0x04, 0x17
        /*000a*/ 	.short	(.L_9 - .L_8)
.L_8:
        /*000c*/ 	.word	0x00000000
        /*0010*/ 	.short	0x0001
        /*0012*/ 	.short	0x0008
        /*0014*/ 	.byte	0x00, 0xf5, 0x21, 0x00


	//----- nvinfo : EIATTR_KPARAM_INFO
	.align		4
.L_9:
        /*0018*/ 	.byte	0x04, 0x17
        /*001a*/ 	.short	(.L_11 - .L_10)
.L_10:
        /*001c*/ 	.word	0x00000000
        /*0020*/ 	.short	0x0000
        /*0022*/ 	.short	0x0000
        /*0024*/ 	.byte	0x00, 0xf5, 0x21, 0x00


	//----- nvinfo : EIATTR_SPARSE_MMA_MASK
	.align		4
.L_11:
        /*0028*/ 	.byte	0x03, 0x50
        /*002a*/ 	.short	0x0000


	//----- nvinfo : EIATTR_MAXREG_COUNT
	.align		4
        /*002c*/ 	.byte	0x03, 0x1b
        /*002e*/ 	.short	0x00ff


	//----- nvinfo : EIATTR_MERCURY_ISA_VERSION
	.align		4
        /*0030*/ 	.byte	0x03, 0x5f
        /*0032*/ 	.short	0x0101


	//----- nvinfo : EIATTR_VRC_CTA_INIT_COUNT
	.align		4
        /*0034*/ 	.byte	0x02, 0x4a
	.zero		1
	.zero		1


	//----- nvinfo : EIATTR_EXIT_INSTR_OFFSETS
	.align		4
        /*0038*/ 	.byte	0x04, 0x1c
        /*003a*/ 	.short	(.L_13 - .L_12)


	//   ....[0]....
.L_12:
        /*003c*/ 	.word	0x00000060


	//   ....[1]....
        /*0040*/ 	.word	0x000001a0


	//----- nvinfo : EIATTR_CBANK_PARAM_SIZE
	.align		4
.L_13:
        /*0044*/ 	.byte	0x03, 0x19
        /*0046*/ 	.short	0x0010


	//----- nvinfo : EIATTR_PARAM_CBANK
	.align		4
        /*0048*/ 	.byte	0x04, 0x0a
        /*004a*/ 	.short	(.L_15 - .L_14)
	.align		4
.L_14:
        /*004c*/ 	.word	index@(.nv.constant0._Z14reduction_cudaPfPKf)
        /*0050*/ 	.short	0x0380
        /*0052*/ 	.short	0x0010


	//----- nvinfo : EIATTR_SW_WAR
	.align		4
.L_15:
        /*0054*/ 	.byte	0x04, 0x36
        /*0056*/ 	.short	(.L_17 - .L_16)
.L_16:
        /*0058*/ 	.word	0x00000008
.L_17:


//--------------------- .nv.callgraph             --------------------------
	.section	.nv.callgraph,"",@"SHT_CUDA_CALLGRAPH"
	.align	4
	.sectionentsize	8
	.align		4
        /*0000*/ 	.word	0x00000000
	.align		4
        /*0004*/ 	.word	0xffffffff
	.align		4
        /*0008*/ 	.word	0x00000000
	.align		4
        /*000c*/ 	.word	0xfffffffe
	.align		4
        /*0010*/ 	.word	0x00000000
	.align		4
        /*0014*/ 	.word	0xfffffffd
	.align		4
        /*0018*/ 	.word	0x00000000
	.align		4
        /*001c*/ 	.word	0xfffffffc


//--------------------- .text._Z14reduction_cudaPfPKf --------------------------
	.section	.text._Z14reduction_cudaPfPKf,"ax",@progbits
	.align	128
        .global         _Z14reduction_cudaPfPKf
        .type           _Z14reduction_cudaPfPKf,@function
        .size           _Z14reduction_cudaPfPKf,(.L_x_1 - _Z14reduction_cudaPfPKf)
        .other          _Z14reduction_cudaPfPKf,@"STO_CUDA_ENTRY STV_DEFAULT"
_Z14reduction_cudaPfPKf:
.text._Z14reduction_cudaPfPKf:
[----:B------:R-:W-:Y:S01]  /*0000*/  LDC R1, c[0x0][0x37c] ;  /* 0x0000df00ff017b82 */ /* 0x000fe20000000800 */
[----:B------:R-:W0:Y:S01]  /*0010*/  S2R R7, SR_TID.X ;  /* 0x0000000000077919 */ /* 0x000e220000002100 */
[----:B------:R-:W0:Y:S01]  /*0020*/  LDCU UR4, c[0x0][0x360] ;  /* 0x00006c00ff0477ac */ /* 0x000e220008000800 */
[----:B------:R-:W0:Y:S02]  /*0030*/  S2R R0, SR_CTAID.X ;  /* 0x0000000000007919 */ /* 0x000e240000002500 */
[----:B0-----:R-:W-:-:S05]  /*0040*/  IMAD R7, R0, UR4, R7 ;  /* 0x0000000400077c24 */ /* 0x001fca000f8e0207 */
[----:B------:R-:W-:-:S13]  /*0050*/  ISETP.GT.AND P0, PT, R7, 0x2, PT ;  /* 0x000000020700780c */ /* 0x000fda0003f04270 */
[----:B------:R-:W-:Y:S05]  /*0060*/  @P0 EXIT ;  /* 0x000000000000094d */ /* 0x000fea0003800000 */
[----:B------:R-:W0:Y:S01]  /*0070*/  LDC.64 R2, c[0x0][0x380] ;  /* 0x0000e000ff027b82 */ /* 0x000e220000000a00 */
[----:B------:R-:W1:Y:S01]  /*0080*/  LDCU.64 UR4, c[0x0][0x358] ;  /* 0x00006b00ff0477ac */ /* 0x000e620008000a00 */
[----:B------:R-:W-:-:S06]  /*0090*/  SHF.L.U32 R9, R7, 0x2, RZ ;  /* 0x0000000207097819 */ /* 0x000fcc00000006ff */
[----:B------:R-:W2:Y:S01]  /*00a0*/  LDC.64 R4, c[0x0][0x388] ;  /* 0x0000e200ff047b82 */ /* 0x000ea20000000a00 */
[----:B0-----:R-:W-:-:S05]  /*00b0*/  IMAD.WIDE R2, R7, 0x4, R2 ;  /* 0x0000000407027825 */ /* 0x001fca00078e0202 */
[----:B-1----:R-:W3:Y:S01]  /*00c0*/  LDG.E R0, desc[UR4][R2.64] ;  /* 0x0000000402007981 */ /* 0x002ee2000c1e1900 */
[----:B--2---:R-:W-:-:S05]  /*00d0*/  IMAD.WIDE R4, R9, 0x4, R4 ;  /* 0x0000000409047825 */ /* 0x004fca00078e0204 */
[----:B------:R-:W3:Y:S02]  /*00e0*/  LDG.E R7, desc[UR4][R4.64] ;  /* 0x0000000404077981 */ /* 0x000ee4000c1e1900 */
[----:B---3--:R-:W-:-:S05]  /*00f0*/  FADD R7, R0, R7 ;  /* 0x0000000700077221 */ /* 0x008fca0000000000 */
[----:B------:R-:W-:Y:S04]  /*0100*/  STG.E desc[UR4][R2.64], R7 ;  /* 0x0000000702007986 */ /* 0x000fe8000c101904 */
[----:B------:R-:W2:Y:S02]  /*0110*/  LDG.E R0, desc[UR4][R4.64+0x4] ;  /* 0x0000040404007981 */ /* 0x000ea4000c1e1900 */
[----:B--2---:R-:W-:-:S05]  /*0120*/  FADD R9, R7, R0 ;  /* 0x0000000007097221 */ /* 0x004fca0000000000 */
[----:B------:R-:W-:Y:S04]  /*0130*/  STG.E desc[UR4][R2.64], R9 ;  /* 0x0000000902007986 */ /* 0x000fe8000c101904 */
[----:B------:R-:W2:Y:S02]  /*0140*/  LDG.E R0, desc[UR4][R4.64+0x8] ;  /* 0x0000080404007981 */ /* 0x000ea4000c1e1900 */
[----:B--2---:R-:W-:-:S05]  /*0150*/  FADD R11, R9, R0 ;  /* 0x00000000090b7221 */ /* 0x004fca0000000000 */
[----:B------:R-:W-:Y:S04]  /*0160*/  STG.E desc[UR4][R2.64], R11 ;  /* 0x0000000b02007986 */ /* 0x000fe8000c101904 */
[----:B------:R-:W2:Y:S02]  /*0170*/  LDG.E R0, desc[UR4][R4.64+0xc] ;  /* 0x00000c0404007981 */ /* 0x000ea4000c1e1900 */
[----:B--2---:R-:W-:-:S05]  /*0180*/  FADD R13, R11, R0 ;  /* 0x000000000b0d7221 */ /* 0x004fca0000000000 */
[----:B------:R-:W-:Y:S01]  /*0190*/  STG.E desc[UR4][R2.64], R13 ;  /* 0x0000000d02007986 */ /* 0x000fe2000c101904 */
[----:B------:R-:W-:Y:S05]  /*01a0*/  EXIT ;  /* 0x000000000000794d */ /* 0x000fea0003800000 */
.L_x_0:
[----:B------:R-:W-:-:S00]  /*01b0*/  BRA `(.L_x_0) ;  /* 0xfffffffc00fc7947 */ /* 0x000fc0000383ffff */
[----:B------:R-:W-:-:S00]  /*01c0*/  NOP ;  /* 0x0000000000007918 */ /* 0x000fc00000000000 */
        /* <DEDUP_REMOVED lines=11> */
.L_x_1:


//--------------------- .nv.shared.reserved.0     --------------------------
	.section	.nv.shared.reserved.0,"aw",@nobits
	.weak		__nv_reservedSMEM_offset_0_alias
	.size		__nv_reservedSMEM_offset_0_alias, 0, 64
	.other		__nv_reservedSMEM_offset_0_alias,@"STO_CUDA_RESERVED_SHARED STV_DEFAULT"
__nv_reservedSMEM_offset_0_alias:
	.zero		0
	.zero		64


//--------------------- .nv.constant0._Z14reduction_cudaPfPKf --------------------------
	.section	.nv.constant0._Z14reduction_cudaPfPKf,"a",@progbits
	.sectionflags	@""
	.align	4
.nv.constant0._Z14reduction_cudaPfPKf:
	.zero		912


//--------------------- SYMBOLS --------------------------

	.type		.nv.reservedSmem.offset0,@object
	.size		.nv.reservedSmem.offset0,0x4
